//
// Generated by NVIDIA NVVM Compiler
//
// Compiler Build ID: CL-36424714
// Cuda compilation tools, release 13.0, V13.0.88
// Based on NVVM 20.0.0
//

.version 9.0
.target sm_100
.address_size 64

	// .globl	_Z3addPiS_
.global .attribute(.managed) .align 4 .b8 vector_a[16000];
.global .attribute(.managed) .align 4 .b8 vector_b[16000];
.global .attribute(.managed) .align 4 .b8 vector_c[16000];
.global .attribute(.managed) .align 4 .b8 vector_d[16000];

.visible .entry _Z3addPiS_(
	.param .u64 .ptr .align 1 _Z3addPiS__param_0,
	.param .u64 .ptr .align 1 _Z3addPiS__param_1
)
{


	ret;

}
	// .globl	_Z3sumPKfS0_Pf
.visible .entry _Z3sumPKfS0_Pf(
	.param .u64 .ptr .align 1 _Z3sumPKfS0_Pf_param_0,
	.param .u64 .ptr .align 1 _Z3sumPKfS0_Pf_param_1,
	.param .u64 .ptr .align 1 _Z3sumPKfS0_Pf_param_2
)
{
	.reg .b32 	%r<5>;
	.reg .b32 	%f<4>;
	.reg .b64 	%rd<11>;

	ld.param.u64 	%rd1, [_Z3sumPKfS0_Pf_param_0];
	ld.param.u64 	%rd2, [_Z3sumPKfS0_Pf_param_1];
	ld.param.u64 	%rd3, [_Z3sumPKfS0_Pf_param_2];
	cvta.to.global.u64 	%rd4, %rd3;
	cvta.to.global.u64 	%rd5, %rd2;
	cvta.to.global.u64 	%rd6, %rd1;
	mov.u32 	%r1, %ctaid.x;
	mov.u32 	%r2, %ntid.x;
	mov.u32 	%r3, %tid.x;
	mad.lo.s32 	%r4, %r1, %r2, %r3;
	mul.wide.s32 	%rd7, %r4, 4;
	add.s64 	%rd8, %rd6, %rd7;
	ld.global.f32 	%f1, [%rd8];
	add.s64 	%rd9, %rd5, %rd7;
	ld.global.f32 	%f2, [%rd9];
	add.f32 	%f3, %f1, %f2;
	add.s64 	%rd10, %rd4, %rd7;
	st.global.f32 	[%rd10], %f3;
	ret;

}


// ===== COMPILED SASS (sm_100) =====

	.target	sm_100

	.elftype	@"ET_EXEC"


//--------------------- .note.nv.tkinfo           --------------------------
	.section	.note.nv.tkinfo,"",@"SHT_NOTE"
	.sectionflags	@"SHF_NOTE_NV_TKINFO"
	.tkinfo
        /*0018*/ 	.word	0x00000002
        /*0030*/ 	.string	""
        /*0030*/ 	.string	"ptxas"
        /*0030*/ 	.string	"Cuda compilation tools, release 13.0, V13.0.88"
        /*0030*/ 	.string	"Build cuda_13.0.r13.0/compiler.36424714_0"
        /*0030*/ 	.string	"-arch sm_100 -m 64 "



//--------------------- .note.nv.cuinfo           --------------------------
	.section	.note.nv.cuinfo,"",@"SHT_NOTE"
	.sectionflags	@"SHF_NOTE_NV_CUINFO"
        /*0018*/ 	.short	0x0002
        /*001a*/ 	.short	0x0064
        /*001c*/ 	.short	0x0082
	.zero		2


//--------------------- .nv.info                  --------------------------
	.section	.nv.info,"",@"SHT_CUDA_INFO"
	.align	4


	//----- nvinfo : EIATTR_REGCOUNT
	.align		4
        /*0000*/ 	.byte	0x04, 0x2f
        /*0002*/ 	.short	(.L_5 - .L_4)
	.align		4
.L_4:
        /*0004*/ 	.word	index@(_Z3addPiS_)
        /*0008*/ 	.word	0x00000004


	//----- nvinfo : EIATTR_FRAME_SIZE
	.align		4
.L_5:
        /*000c*/ 	.byte	0x04, 0x11
        /*000e*/ 	.short	(.L_7 - .L_6)
	.align		4
.L_6:
        /*0010*/ 	.word	index@(_Z3addPiS_)
        /*0014*/ 	.word	0x00000000


	//----- nvinfo : EIATTR_REGCOUNT
	.align		4
.L_7:
        /*0018*/ 	.byte	0x04, 0x2f
        /*001a*/ 	.short	(.L_9 - .L_8)
	.align		4
.L_8:
        /*001c*/ 	.word	index@(_Z3sumPKfS0_Pf)
        /*0020*/ 	.word	0x0000000c


	//----- nvinfo : EIATTR_FRAME_SIZE
	.align		4
.L_9:
        /*0024*/ 	.byte	0x04, 0x11
        /*0026*/ 	.short	(.L_11 - .L_10)
	.align		4
.L_10:
        /*0028*/ 	.word	index@(_Z3sumPKfS0_Pf)
        /*002c*/ 	.word	0x00000000


	//----- nvinfo : EIATTR_MIN_STACK_SIZE
	.align		4
.L_11:
        /*0030*/ 	.byte	0x04, 0x12
        /*0032*/ 	.short	(.L_13 - .L_12)
	.align		4
.L_12:
        /*0034*/ 	.word	index@(_Z3sumPKfS0_Pf)
        /*0038*/ 	.word	0x00000000


	//----- nvinfo : EIATTR_MIN_STACK_SIZE
	.align		4
.L_13:
        /*003c*/ 	.byte	0x04, 0x12
        /*003e*/ 	.short	(.L_15 - .L_14)
	.align		4
.L_14:
        /*0040*/ 	.word	index@(_Z3addPiS_)
        /*0044*/ 	.word	0x00000000
.L_15:


//--------------------- .nv.compat                --------------------------
	.section	.nv.compat,"",@"SHT_CUDA_COMPAT_INFO"
	.align	4
        /*0000*/ 	.byte	0x02, 0x09, 0x00, 0x00, 0x02, 0x02, 0x01, 0x00, 0x02, 0x05, 0x05, 0x00, 0x03, 0x07, 0x01, 0x01
        /*0010*/ 	.byte	0x02, 0x03, 0x00, 0x00, 0x02, 0x06, 0x01, 0x00, 0x04, 0x0b, 0x08, 0x00, 0x09, 0x00, 0x00, 0x00
        /*0020*/ 	.byte	0x00, 0x00, 0x00, 0x00


//--------------------- .nv.info._Z3sumPKfS0_Pf   --------------------------
	.section	.nv.info._Z3sumPKfS0_Pf,"",@"SHT_CUDA_INFO"
	.sectionflags	@""
	.align	4


	//----- nvinfo : EIATTR_CUDA_API_VERSION
	.align		4
        /*0000*/ 	.byte	0x04, 0x37
        /*0002*/ 	.short	(.L_17 - .L_16)
.L_16:
        /*0004*/ 	.word	0x00000082


	//----- nvinfo : EIATTR_KPARAM_INFO
	.align		4
.L_17:
        /*0008*/ 	.byte	0x04, 0x17
        /*000a*/ 	.short	(.L_19 - .L_18)
.L_18:
        /*000c*/ 	.word	0x00000000
        /*0010*/ 	.short	0x0002
        /*0012*/ 	.short	0x0010
        /*0014*/ 	.byte	0x00, 0xf5, 0x21, 0x00


	//----- nvinfo : EIATTR_KPARAM_INFO
	.align		4
.L_19:
        /*0018*/ 	.byte	0x04, 0x17
        /*001a*/ 	.short	(.L_21 - .L_20)
.L_20:
        /*001c*/ 	.word	0x00000000
        /*0020*/ 	.short	0x0001
        /*0022*/ 	.short	0x0008
        /*0024*/ 	.byte	0x00, 0xf5, 0x21, 0x00


	//----- nvinfo : EIATTR_KPARAM_INFO
	.align		4
.L_21:
        /*0028*/ 	.byte	0x04, 0x17
        /*002a*/ 	.short	(.L_23 - .L_22)
.L_22:
        /*002c*/ 	.word	0x00000000
        /*0030*/ 	.short	0x0000
        /*0032*/ 	.short	0x0000
        /*0034*/ 	.byte	0x00, 0xf5, 0x21, 0x00


	//----- nvinfo : EIATTR_SPARSE_MMA_MASK
	.align		4
.L_23:
        /*0038*/ 	.byte	0x03, 0x50
        /*003a*/ 	.short	0x0000


	//----- nvinfo : EIATTR_MAXREG_COUNT
	.align		4
        /*003c*/ 	.byte	0x03, 0x1b
        /*003e*/ 	.short	0x00ff


	//----- nvinfo : EIATTR_MERCURY_ISA_VERSION
	.align		4
        /*0040*/ 	.byte	0x03, 0x5f
        /*0042*/ 	.short	0x0101


	//----- nvinfo : EIATTR_VRC_CTA_INIT_COUNT
	.align		4
        /*0044*/ 	.byte	0x02, 0x4a
	.zero		1
	.zero		1


	//----- nvinfo : EIATTR_EXIT_INSTR_OFFSETS
	.align		4
        /*0048*/ 	.byte	0x04, 0x1c
        /*004a*/ 	.short	(.L_25 - .L_24)


	//   ....[0]....
.L_24:
        /*004c*/ 	.word	0x00000100


	//----- nvinfo : EIATTR_CBANK_PARAM_SIZE
	.align		4
.L_25:
        /*0050*/ 	.byte	0x03, 0x19
        /*0052*/ 	.short	0x0018


	//----- nvinfo : EIATTR_PARAM_CBANK
	.align		4
        /*0054*/ 	.byte	0x04, 0x0a
        /*0056*/ 	.short	(.L_27 - .L_26)
	.align		4
.L_26:
        /*0058*/ 	.word	index@(.nv.constant0._Z3sumPKfS0_Pf)
        /*005c*/ 	.short	0x0380
        /*005e*/ 	.short	0x0018


	//----- nvinfo : EIATTR_SW_WAR
	.align		4
.L_27:
        /*0060*/ 	.byte	0x04, 0x36
        /*0062*/ 	.short	(.L_29 - .L_28)
.L_28:
        /*0064*/ 	.word	0x00000008
.L_29:


//--------------------- .nv.info._Z3addPiS_       --------------------------
	.section	.nv.info._Z3addPiS_,"",@"SHT_CUDA_INFO"
	.sectionflags	@""
	.align	4


	//----- nvinfo : EIATTR_CUDA_API_VERSION
	.align		4
        /*0000*/ 	.byte	0x04, 0x37
        /*0002*/ 	.short	(.L_31 - .L_30)
.L_30:
        /*0004*/ 	.word	0x00000082


	//----- nvinfo : EIATTR_KPARAM_INFO
	.align		4
.L_31:
        /*0008*/ 	.byte	0x04, 0x17
        /*000a*/ 	.short	(.L_33 - .L_32)
.L_32:
        /*000c*/ 	.word	0x00000000
        /*0010*/ 	.short	0x0001
        /*0012*/ 	.short	0x0008
        /*0014*/ 	.byte	0x00, 0xf5, 0x21, 0x00


	//----- nvinfo : EIATTR_KPARAM_INFO
	.align		4
.L_33:
        /*0018*/ 	.byte	0x04, 0x17
        /*001a*/ 	.short	(.L_35 - .L_34)
.L_34:
        /*001c*/ 	.word	0x00000000
        /*0020*/ 	.short	0x0000
        /*0022*/ 	.short	0x0000
        /*0024*/ 	.byte	0x00, 0xf5, 0x21, 0x00


	//----- nvinfo : EIATTR_SPARSE_MMA_MASK
	.align		4
.L_35:
        /*0028*/ 	.byte	0x03, 0x50
        /*002a*/ 	.short	0x0000


	//----- nvinfo : EIATTR_MAXREG_COUNT
	.align		4
        /*002c*/ 	.byte	0x03, 0x1b
        /*002e*/ 	.short	0x00ff


	//----- nvinfo : EIATTR_MERCURY_ISA_VERSION
	.align		4
        /*0030*/ 	.byte	0x03, 0x5f
        /*0032*/ 	.short	0x0101


	//----- nvinfo : EIATTR_VRC_CTA_INIT_COUNT
	.align		4
        /*0034*/ 	.byte	0x02, 0x4a
	.zero		1
	.zero		1


	//----- nvinfo : EIATTR_EXIT_INSTR_OFFSETS
	.align		4
        /*0038*/ 	.byte	0x04, 0x1c
        /*003a*/ 	.short	(.L_37 - .L_36)


	//   ....[0]....
.L_36:
        /*003c*/ 	.word	0x00000010


	//----- nvinfo : EIATTR_CBANK_PARAM_SIZE
	.align		4
.L_37:
        /*0040*/ 	.byte	0x03, 0x19
        /*0042*/ 	.short	0x0010


	//----- nvinfo : EIATTR_PARAM_CBANK
	.align		4
        /*0044*/ 	.byte	0x04, 0x0a
        /*0046*/ 	.short	(.L_39 - .L_38)
	.align		4
.L_38:
        /*0048*/ 	.word	index@(.nv.constant0._Z3addPiS_)
        /*004c*/ 	.short	0x0380
        /*004e*/ 	.short	0x0010


	//----- nvinfo : EIATTR_SW_WAR
	.align		4
.L_39:
        /*0050*/ 	.byte	0x04, 0x36
        /*0052*/ 	.short	(.L_41 - .L_40)
.L_40:
        /*0054*/ 	.word	0x00000008
.L_41:


//--------------------- .nv.callgraph             --------------------------
	.section	.nv.callgraph,"",@"SHT_CUDA_CALLGRAPH"
	.align	4
	.sectionentsize	8
	.align		4
        /*0000*/ 	.word	0x00000000
	.align		4
        /*0004*/ 	.word	0xffffffff
	.align		4
        /*0008*/ 	.word	0x00000000
	.align		4
        /*000c*/ 	.word	0xfffffffe
	.align		4
        /*0010*/ 	.word	0x00000000
	.align		4
        /*0014*/ 	.word	0xfffffffd
	.align		4
        /*0018*/ 	.word	0x00000000
	.align		4
        /*001c*/ 	.word	0xfffffffc


//--------------------- .nv.constant4             --------------------------
	.section	.nv.constant4,"a",@progbits
	.align	8
	.align		8
.nv.constant4:
        /*0000*/ 	.dword	vector_a
	.align		8
        /*0008*/ 	.dword	vector_b
	.align		8
        /*0010*/ 	.dword	vector_c
	.align		8
        /*0018*/ 	.dword	vector_d


//--------------------- .text._Z3sumPKfS0_Pf      --------------------------
	.section	.text._Z3sumPKfS0_Pf,"ax",@progbits
	.align	128
        .global         _Z3sumPKfS0_Pf
        .type           _Z3sumPKfS0_Pf,@function
        .size           _Z3sumPKfS0_Pf,(.L_x_2 - _Z3sumPKfS0_Pf)
        .other          _Z3sumPKfS0_Pf,@"STO_CUDA_ENTRY STV_DEFAULT"
_Z3sumPKfS0_Pf:
.text._Z3sumPKfS0_Pf:
[----:B------:R-:W-:Y:S01]  /*0000*/  LDC R1, c[0x0][0x37c] ;  /* 0x0000df00ff017b82 */ /* 0x000fe20000000800 */
[----:B------:R-:W0:Y:S07]  /*0010*/  S2R R0, SR_TID.X ;  /* 0x0000000000007919 */ /* 0x000e2e0000002100 */
[----:B------:R-:W0:Y:S01]  /*0020*/  S2UR UR6, SR_CTAID.X ;  /* 0x00000000000679c3 */ /* 0x000e220000002500 */
[----:B------:R-:W1:Y:S07]  /*0030*/  LDCU.64 UR4, c[0x0][0x358] ;  /* 0x00006b00ff0477ac */ /* 0x000e6e0008000a00 */
[----:B------:R-:W0:Y:S08]  /*0040*/  LDC R9, c[0x0][0x360] ;  /* 0x0000d800ff097b82 */ /* 0x000e300000000800 */
[----:B------:R-:W2:Y:S08]  /*0050*/  LDC.64 R2, c[0x0][0x380] ;  /* 0x0000e000ff027b82 */ /* 0x000eb00000000a00 */
[----:B------:R-:W3:Y:S01]  /*0060*/  LDC.64 R4, c[0x0][0x388] ;  /* 0x0000e200ff047b82 */ /* 0x000ee20000000a00 */
[----:B0-----:R-:W-:-:S07]  /*0070*/  IMAD R9, R9, UR6, R0 ;  /* 0x0000000609097c24 */ /* 0x001fce000f8e0200 */
[----:B------:R-:W0:Y:S01]  /*0080*/  LDC.64 R6, c[0x0][0x390] ;  /* 0x0000e400ff067b82 */ /* 0x000e220000000a00 */
[----:B--2---:R-:W-:-:S06]  /*0090*/  IMAD.WIDE R2, R9, 0x4, R2 ;  /* 0x0000000409027825 */ /* 0x004fcc00078e0202 */
[----:B-1----:R-:W2:Y:S01]  /*00a0*/  LDG.E R2, desc[UR4][R2.64] ;  /* 0x0000000402027981 */ /* 0x002ea2000c1e1900 */
[----:B---3--:R-:W-:-:S06]  /*00b0*/  IMAD.WIDE R4, R9, 0x4, R4 ;  /* 0x0000000409047825 */ /* 0x008fcc00078e0204 */
[----:B------:R-:W2:Y:S01]  /*00c0*/  LDG.E R5, desc[UR4][R4.64] ;  /* 0x0000000404057981 */ /* 0x000ea2000c1e1900 */
[----:B0-----:R-:W-:-:S04]  /*00d0*/  IMAD.WIDE R6, R9, 0x4, R6 ;  /* 0x0000000409067825 */ /* 0x001fc800078e0206 */
[----:B--2---:R-:W-:-:S05]  /*00e0*/  FADD R9, R2, R5 ;  /* 0x0000000502097221 */ /* 0x004fca0000000000 */
[----:B------:R-:W-:Y:S01]  /*00f0*/  STG.E desc[UR4][R6.64], R9 ;  /* 0x0000000906007986 */ /* 0x000fe2000c101904 */
[----:B------:R-:W-:Y:S05]  /*0100*/  EXIT ;  /* 0x000000000000794d */ /* 0x000fea0003800000 */
.L_x_0:
[----:B------:R-:W-:-:S00]  /*0110*/  BRA `(.L_x_0) ;  /* 0xfffffffc00fc7947 */ /* 0x000fc0000383ffff */
[----:B------:R-:W-:-:S00]  /*0120*/  NOP ;  /* 0x0000000000007918 */ /* 0x000fc00000000000 */
        /* <DEDUP_REMOVED lines=13> */
.L_x_2:


//--------------------- .text._Z3addPiS_          --------------------------
	.section	.text._Z3addPiS_,"ax",@progbits
	.align	128
        .global         _Z3addPiS_
        .type           _Z3addPiS_,@function
        .size           _Z3addPiS_,(.L_x_3 - _Z3addPiS_)
        .other          _Z3addPiS_,@"STO_CUDA_ENTRY STV_DEFAULT"
_Z3addPiS_:
.text._Z3addPiS_:
[----:B------:R-:W-:Y:S01]  /*0000*/  LDC R1, c[0x0][0x37c] ;  /* 0x0000df00ff017b82 */ /* 0x000fe20000000800 */
[----:B------:R-:W-:Y:S05]  /*0010*/  EXIT ;  /* 0x000000000000794d */ /* 0x000fea0003800000 */
.L_x_1:
        /* <DEDUP_REMOVED lines=14> */
.L_x_3:


//--------------------- .nv.shared.reserved.0     --------------------------
	.section	.nv.shared.reserved.0,"aw",@nobits
	.weak		__nv_reservedSMEM_offset_0_alias
	.size		__nv_reservedSMEM_offset_0_alias, 0, 64
	.other		__nv_reservedSMEM_offset_0_alias,@"STO_CUDA_RESERVED_SHARED STV_DEFAULT"
__nv_reservedSMEM_offset_0_alias:
	.zero		0
	.zero		64


//--------------------- .nv.global                --------------------------
	.section	.nv.global,"aw",@nobits
	.align	4
.nv.global:
	.type		vector_c,@object
	.size		vector_c,(vector_a - vector_c)
	.other		vector_c,@"STV_DEFAULT STO_CUDA_MANAGED"
vector_c:
	.zero		16000
	.type		vector_a,@object
	.size		vector_a,(vector_d - vector_a)
	.other		vector_a,@"STV_DEFAULT STO_CUDA_MANAGED"
vector_a:
	.zero		16000
	.type		vector_d,@object
	.size		vector_d,(vector_b - vector_d)
	.other		vector_d,@"STV_DEFAULT STO_CUDA_MANAGED"
vector_d:
	.zero		16000
	.type		vector_b,@object
	.size		vector_b,(.L_1 - vector_b)
	.other		vector_b,@"STV_DEFAULT STO_CUDA_MANAGED"
vector_b:
	.zero		16000
.L_1:


//--------------------- .nv.constant0._Z3sumPKfS0_Pf --------------------------
	.section	.nv.constant0._Z3sumPKfS0_Pf,"a",@progbits
	.sectionflags	@""
	.align	4
.nv.constant0._Z3sumPKfS0_Pf:
	.zero		920


//--------------------- .nv.constant0._Z3addPiS_  --------------------------
	.section	.nv.constant0._Z3addPiS_,"a",@progbits
	.sectionflags	@""
	.align	4
.nv.constant0._Z3addPiS_:
	.zero		912


//--------------------- SYMBOLS --------------------------

	.type		.nv.reservedSmem.offset0,@object
	.size		.nv.reservedSmem.offset0,0x4
